//
// Generated by NVIDIA NVVM Compiler
//
// Compiler Build ID: CL-36424714
// Cuda compilation tools, release 13.0, V13.0.88
// Based on NVVM 20.0.0
//

.version 9.0
.target sm_100
.address_size 64

	// .globl	_Z15max_probabilityPiS_PdS0_S0_S_S0_S_

.visible .entry _Z15max_probabilityPiS_PdS0_S0_S_S0_S_(
	.param .u64 .ptr .align 1 _Z15max_probabilityPiS_PdS0_S0_S_S0_S__param_0,
	.param .u64 .ptr .align 1 _Z15max_probabilityPiS_PdS0_S0_S_S0_S__param_1,
	.param .u64 .ptr .align 1 _Z15max_probabilityPiS_PdS0_S0_S_S0_S__param_2,
	.param .u64 .ptr .align 1 _Z15max_probabilityPiS_PdS0_S0_S_S0_S__param_3,
	.param .u64 .ptr .align 1 _Z15max_probabilityPiS_PdS0_S0_S_S0_S__param_4,
	.param .u64 .ptr .align 1 _Z15max_probabilityPiS_PdS0_S0_S_S0_S__param_5,
	.param .u64 .ptr .align 1 _Z15max_probabilityPiS_PdS0_S0_S_S0_S__param_6,
	.param .u64 .ptr .align 1 _Z15max_probabilityPiS_PdS0_S0_S_S0_S__param_7
)
{
	.reg .pred 	%p<26>;
	.reg .b32 	%r<106>;
	.reg .b64 	%rd<66>;
	.reg .b64 	%fd<99>;

	ld.param.u64 	%rd9, [_Z15max_probabilityPiS_PdS0_S0_S_S0_S__param_0];
	ld.param.u64 	%rd10, [_Z15max_probabilityPiS_PdS0_S0_S_S0_S__param_1];
	ld.param.u64 	%rd15, [_Z15max_probabilityPiS_PdS0_S0_S_S0_S__param_2];
	ld.param.u64 	%rd11, [_Z15max_probabilityPiS_PdS0_S0_S_S0_S__param_3];
	ld.param.u64 	%rd16, [_Z15max_probabilityPiS_PdS0_S0_S_S0_S__param_4];
	ld.param.u64 	%rd12, [_Z15max_probabilityPiS_PdS0_S0_S_S0_S__param_5];
	ld.param.u64 	%rd14, [_Z15max_probabilityPiS_PdS0_S0_S_S0_S__param_7];
	cvta.to.global.u64 	%rd1, %rd15;
	cvta.to.global.u64 	%rd2, %rd16;
	mov.u32 	%r1, %ctaid.x;
	mov.u32 	%r47, %tid.x;
	setp.ne.s32 	%p1, %r47, 0;
	@%p1 bra 	$L__BB0_14;
	cvta.to.global.u64 	%rd17, %rd9;
	ld.global.u32 	%r2, [%rd17];
	setp.lt.s32 	%p2, %r2, 1;
	mov.b32 	%r105, -1;
	mov.f64 	%fd98, 0dFFEFFFFFFFFFFFFF;
	@%p2 bra 	$L__BB0_13;
	cvta.to.global.u64 	%rd18, %rd10;
	ld.global.u32 	%r52, [%rd18];
	cvta.to.global.u64 	%rd19, %rd12;
	ld.global.u32 	%r53, [%rd19];
	mad.lo.s32 	%r54, %r52, %r1, %r53;
	cvta.to.global.u64 	%rd20, %rd11;
	mul.wide.s32 	%rd21, %r54, 8;
	add.s64 	%rd22, %rd20, %rd21;
	ld.global.f64 	%fd1, [%rd22];
	setp.lt.u32 	%p3, %r2, 8;
	mov.f64 	%fd98, 0dFFEFFFFFFFFFFFFF;
	mov.b32 	%r105, -1;
	mov.b32 	%r100, 0;
	@%p3 bra 	$L__BB0_5;
	add.s32 	%r93, %r1, %r2;
	shl.b32 	%r4, %r2, 3;
	shl.b32 	%r57, %r2, 1;
	add.s32 	%r92, %r1, %r57;
	mad.lo.s32 	%r91, %r2, 3, %r1;
	shl.b32 	%r58, %r2, 2;
	add.s32 	%r90, %r1, %r58;
	mad.lo.s32 	%r89, %r2, 5, %r1;
	mad.lo.s32 	%r88, %r2, 6, %r1;
	mad.lo.s32 	%r87, %r2, 7, %r1;
	mul.wide.u32 	%rd23, %r1, 8;
	add.s64 	%rd65, %rd1, %rd23;
	add.s64 	%rd64, %rd2, 32;
	mov.f64 	%fd98, 0dFFEFFFFFFFFFFFFF;
	mov.b32 	%r105, -1;
	mov.b32 	%r94, 0;
	mul.wide.u32 	%rd38, %r4, 8;
$L__BB0_4:
	.pragma "nounroll";
	ld.global.f64 	%fd18, [%rd64+-32];
	ld.global.f64 	%fd19, [%rd65];
	add.f64 	%fd20, %fd18, %fd19;
	add.f64 	%fd21, %fd20, %fd1;
	setp.gt.f64 	%p4, %fd21, %fd98;
	selp.f64 	%fd22, %fd21, %fd98, %p4;
	selp.b32 	%r59, %r94, %r105, %p4;
	ld.global.f64 	%fd23, [%rd64+-24];
	mul.wide.u32 	%rd24, %r93, 8;
	add.s64 	%rd25, %rd1, %rd24;
	ld.global.f64 	%fd24, [%rd25];
	add.f64 	%fd25, %fd23, %fd24;
	add.f64 	%fd26, %fd25, %fd1;
	setp.gt.f64 	%p5, %fd26, %fd22;
	selp.f64 	%fd27, %fd26, %fd22, %p5;
	add.s32 	%r60, %r94, 1;
	selp.b32 	%r61, %r60, %r59, %p5;
	ld.global.f64 	%fd28, [%rd64+-16];
	mul.wide.u32 	%rd26, %r92, 8;
	add.s64 	%rd27, %rd1, %rd26;
	ld.global.f64 	%fd29, [%rd27];
	add.f64 	%fd30, %fd28, %fd29;
	add.f64 	%fd31, %fd30, %fd1;
	setp.gt.f64 	%p6, %fd31, %fd27;
	selp.f64 	%fd32, %fd31, %fd27, %p6;
	add.s32 	%r62, %r94, 2;
	selp.b32 	%r63, %r62, %r61, %p6;
	ld.global.f64 	%fd33, [%rd64+-8];
	mul.wide.u32 	%rd28, %r91, 8;
	add.s64 	%rd29, %rd1, %rd28;
	ld.global.f64 	%fd34, [%rd29];
	add.f64 	%fd35, %fd33, %fd34;
	add.f64 	%fd36, %fd35, %fd1;
	setp.gt.f64 	%p7, %fd36, %fd32;
	selp.f64 	%fd37, %fd36, %fd32, %p7;
	add.s32 	%r64, %r94, 3;
	selp.b32 	%r65, %r64, %r63, %p7;
	ld.global.f64 	%fd38, [%rd64];
	mul.wide.u32 	%rd30, %r90, 8;
	add.s64 	%rd31, %rd1, %rd30;
	ld.global.f64 	%fd39, [%rd31];
	add.f64 	%fd40, %fd38, %fd39;
	add.f64 	%fd41, %fd40, %fd1;
	setp.gt.f64 	%p8, %fd41, %fd37;
	selp.f64 	%fd42, %fd41, %fd37, %p8;
	add.s32 	%r66, %r94, 4;
	selp.b32 	%r67, %r66, %r65, %p8;
	ld.global.f64 	%fd43, [%rd64+8];
	mul.wide.u32 	%rd32, %r89, 8;
	add.s64 	%rd33, %rd1, %rd32;
	ld.global.f64 	%fd44, [%rd33];
	add.f64 	%fd45, %fd43, %fd44;
	add.f64 	%fd46, %fd45, %fd1;
	setp.gt.f64 	%p9, %fd46, %fd42;
	selp.f64 	%fd47, %fd46, %fd42, %p9;
	add.s32 	%r68, %r94, 5;
	selp.b32 	%r69, %r68, %r67, %p9;
	ld.global.f64 	%fd48, [%rd64+16];
	mul.wide.u32 	%rd34, %r88, 8;
	add.s64 	%rd35, %rd1, %rd34;
	ld.global.f64 	%fd49, [%rd35];
	add.f64 	%fd50, %fd48, %fd49;
	add.f64 	%fd51, %fd50, %fd1;
	setp.gt.f64 	%p10, %fd51, %fd47;
	selp.f64 	%fd52, %fd51, %fd47, %p10;
	add.s32 	%r70, %r94, 6;
	selp.b32 	%r71, %r70, %r69, %p10;
	ld.global.f64 	%fd53, [%rd64+24];
	mul.wide.u32 	%rd36, %r87, 8;
	add.s64 	%rd37, %rd1, %rd36;
	ld.global.f64 	%fd54, [%rd37];
	add.f64 	%fd55, %fd53, %fd54;
	add.f64 	%fd56, %fd55, %fd1;
	setp.gt.f64 	%p11, %fd56, %fd52;
	selp.f64 	%fd98, %fd56, %fd52, %p11;
	add.s32 	%r72, %r94, 7;
	selp.b32 	%r105, %r72, %r71, %p11;
	add.s32 	%r93, %r93, %r4;
	add.s32 	%r92, %r92, %r4;
	add.s32 	%r91, %r91, %r4;
	add.s32 	%r90, %r90, %r4;
	add.s32 	%r89, %r89, %r4;
	add.s32 	%r88, %r88, %r4;
	add.s32 	%r87, %r87, %r4;
	add.s64 	%rd65, %rd65, %rd38;
	add.s64 	%rd64, %rd64, 64;
	add.s32 	%r94, %r94, 8;
	and.b32  	%r100, %r2, 2147483640;
	setp.ne.s32 	%p12, %r94, %r100;
	@%p12 bra 	$L__BB0_4;
$L__BB0_5:
	and.b32  	%r33, %r2, 7;
	setp.eq.s32 	%p13, %r33, 0;
	@%p13 bra 	$L__BB0_13;
	and.b32  	%r34, %r2, 3;
	setp.lt.u32 	%p14, %r33, 4;
	@%p14 bra 	$L__BB0_8;
	mul.wide.u32 	%rd39, %r100, 8;
	add.s64 	%rd40, %rd2, %rd39;
	ld.global.f64 	%fd58, [%rd40];
	mad.lo.s32 	%r74, %r2, %r100, %r1;
	mul.wide.s32 	%rd41, %r74, 8;
	add.s64 	%rd42, %rd1, %rd41;
	ld.global.f64 	%fd59, [%rd42];
	add.f64 	%fd60, %fd58, %fd59;
	add.f64 	%fd61, %fd60, %fd1;
	setp.gt.f64 	%p15, %fd61, %fd98;
	selp.f64 	%fd62, %fd61, %fd98, %p15;
	selp.b32 	%r75, %r100, %r105, %p15;
	add.s32 	%r76, %r100, 1;
	ld.global.f64 	%fd63, [%rd40+8];
	mul.wide.u32 	%rd43, %r2, 8;
	add.s64 	%rd44, %rd42, %rd43;
	ld.global.f64 	%fd64, [%rd44];
	add.f64 	%fd65, %fd63, %fd64;
	add.f64 	%fd66, %fd65, %fd1;
	setp.gt.f64 	%p16, %fd66, %fd62;
	selp.f64 	%fd67, %fd66, %fd62, %p16;
	selp.b32 	%r77, %r76, %r75, %p16;
	add.s32 	%r78, %r100, 2;
	ld.global.f64 	%fd68, [%rd40+16];
	add.s64 	%rd45, %rd44, %rd43;
	ld.global.f64 	%fd69, [%rd45];
	add.f64 	%fd70, %fd68, %fd69;
	add.f64 	%fd71, %fd70, %fd1;
	setp.gt.f64 	%p17, %fd71, %fd67;
	selp.f64 	%fd72, %fd71, %fd67, %p17;
	selp.b32 	%r79, %r78, %r77, %p17;
	add.s32 	%r80, %r100, 3;
	ld.global.f64 	%fd73, [%rd40+24];
	add.s64 	%rd46, %rd45, %rd43;
	ld.global.f64 	%fd74, [%rd46];
	add.f64 	%fd75, %fd73, %fd74;
	add.f64 	%fd76, %fd75, %fd1;
	setp.gt.f64 	%p18, %fd76, %fd72;
	selp.f64 	%fd98, %fd76, %fd72, %p18;
	selp.b32 	%r105, %r80, %r79, %p18;
	add.s32 	%r100, %r100, 4;
$L__BB0_8:
	setp.eq.s32 	%p19, %r34, 0;
	@%p19 bra 	$L__BB0_13;
	setp.eq.s32 	%p20, %r34, 1;
	@%p20 bra 	$L__BB0_11;
	mul.wide.u32 	%rd47, %r100, 8;
	add.s64 	%rd48, %rd2, %rd47;
	ld.global.f64 	%fd78, [%rd48];
	mad.lo.s32 	%r82, %r2, %r100, %r1;
	mul.wide.s32 	%rd49, %r82, 8;
	add.s64 	%rd50, %rd1, %rd49;
	ld.global.f64 	%fd79, [%rd50];
	add.f64 	%fd80, %fd78, %fd79;
	add.f64 	%fd81, %fd80, %fd1;
	setp.gt.f64 	%p21, %fd81, %fd98;
	selp.f64 	%fd82, %fd81, %fd98, %p21;
	selp.b32 	%r83, %r100, %r105, %p21;
	add.s32 	%r84, %r100, 1;
	ld.global.f64 	%fd83, [%rd48+8];
	mul.wide.u32 	%rd51, %r2, 8;
	add.s64 	%rd52, %rd50, %rd51;
	ld.global.f64 	%fd84, [%rd52];
	add.f64 	%fd85, %fd83, %fd84;
	add.f64 	%fd86, %fd85, %fd1;
	setp.gt.f64 	%p22, %fd86, %fd82;
	selp.f64 	%fd98, %fd86, %fd82, %p22;
	selp.b32 	%r105, %r84, %r83, %p22;
	add.s32 	%r100, %r100, 2;
$L__BB0_11:
	and.b32  	%r85, %r2, 1;
	setp.eq.b32 	%p23, %r85, 1;
	not.pred 	%p24, %p23;
	@%p24 bra 	$L__BB0_13;
	mul.wide.u32 	%rd53, %r100, 8;
	add.s64 	%rd54, %rd2, %rd53;
	ld.global.f64 	%fd87, [%rd54];
	mad.lo.s32 	%r86, %r2, %r100, %r1;
	mul.wide.s32 	%rd55, %r86, 8;
	add.s64 	%rd56, %rd1, %rd55;
	ld.global.f64 	%fd88, [%rd56];
	add.f64 	%fd89, %fd87, %fd88;
	add.f64 	%fd90, %fd89, %fd1;
	setp.gt.f64 	%p25, %fd90, %fd98;
	selp.f64 	%fd98, %fd90, %fd98, %p25;
	selp.b32 	%r105, %r100, %r105, %p25;
$L__BB0_13:
	ld.param.u64 	%rd63, [_Z15max_probabilityPiS_PdS0_S0_S_S0_S__param_6];
	cvta.to.global.u64 	%rd57, %rd63;
	mul.wide.u32 	%rd58, %r1, 8;
	add.s64 	%rd59, %rd57, %rd58;
	st.global.f64 	[%rd59], %fd98;
	cvta.to.global.u64 	%rd60, %rd14;
	mul.wide.u32 	%rd61, %r1, 4;
	add.s64 	%rd62, %rd60, %rd61;
	st.global.u32 	[%rd62], %r105;
$L__BB0_14:
	ret;

}


// ===== COMPILED SASS (sm_100) =====

	.target	sm_100

	.elftype	@"ET_EXEC"


//--------------------- .note.nv.tkinfo           --------------------------
	.section	.note.nv.tkinfo,"",@"SHT_NOTE"
	.sectionflags	@"SHF_NOTE_NV_TKINFO"
	.tkinfo
        /*0018*/ 	.word	0x00000002
        /*0030*/ 	.string	""
        /*0030*/ 	.string	"ptxas"
        /*0030*/ 	.string	"Cuda compilation tools, release 13.0, V13.0.88"
        /*0030*/ 	.string	"Build cuda_13.0.r13.0/compiler.36424714_0"
        /*0030*/ 	.string	"-arch sm_100 -m 64 "



//--------------------- .note.nv.cuinfo           --------------------------
	.section	.note.nv.cuinfo,"",@"SHT_NOTE"
	.sectionflags	@"SHF_NOTE_NV_CUINFO"
        /*0018*/ 	.short	0x0002
        /*001a*/ 	.short	0x0064
        /*001c*/ 	.short	0x0082
	.zero		2


//--------------------- .nv.info                  --------------------------
	.section	.nv.info,"",@"SHT_CUDA_INFO"
	.align	4


	//----- nvinfo : EIATTR_REGCOUNT
	.align		4
        /*0000*/ 	.byte	0x04, 0x2f
        /*0002*/ 	.short	(.L_1 - .L_0)
	.align		4
.L_0:
        /*0004*/ 	.word	index@(_Z15max_probabilityPiS_PdS0_S0_S_S0_S_)
        /*0008*/ 	.word	0x00000020


	//----- nvinfo : EIATTR_FRAME_SIZE
	.align		4
.L_1:
        /*000c*/ 	.byte	0x04, 0x11
        /*000e*/ 	.short	(.L_3 - .L_2)
	.align		4
.L_2:
        /*0010*/ 	.word	index@(_Z15max_probabilityPiS_PdS0_S0_S_S0_S_)
        /*0014*/ 	.word	0x00000000


	//----- nvinfo : EIATTR_MIN_STACK_SIZE
	.align		4
.L_3:
        /*0018*/ 	.byte	0x04, 0x12
        /*001a*/ 	.short	(.L_5 - .L_4)
	.align		4
.L_4:
        /*001c*/ 	.word	index@(_Z15max_probabilityPiS_PdS0_S0_S_S0_S_)
        /*0020*/ 	.word	0x00000000
.L_5:


//--------------------- .nv.compat                --------------------------
	.section	.nv.compat,"",@"SHT_CUDA_COMPAT_INFO"
	.align	4
        /*0000*/ 	.byte	0x02, 0x09, 0x00, 0x00, 0x02, 0x02, 0x01, 0x00, 0x02, 0x05, 0x05, 0x00, 0x03, 0x07, 0x01, 0x01
        /*0010*/ 	.byte	0x02, 0x03, 0x00, 0x00, 0x02, 0x06, 0x01, 0x00, 0x04, 0x0b, 0x08, 0x00, 0x01, 0x00, 0x00, 0x00
        /*0020*/ 	.byte	0x00, 0x00, 0x00, 0x00


//--------------------- .nv.info._Z15max_probabilityPiS_PdS0_S0_S_S0_S_ --------------------------
	.section	.nv.info._Z15max_probabilityPiS_PdS0_S0_S_S0_S_,"",@"SHT_CUDA_INFO"
	.sectionflags	@""
	.align	4


	//----- nvinfo : EIATTR_CUDA_API_VERSION
	.align		4
        /*0000*/ 	.byte	0x04, 0x37
        /*0002*/ 	.short	(.L_7 - .L_6)
.L_6:
        /*0004*/ 	.word	0x00000082


	//----- nvinfo : EIATTR_KPARAM_INFO
	.align		4
.L_7:
        /*0008*/ 	.byte	0x04, 0x17
        /*000a*/ 	.short	(.L_9 - .L_8)
.L_8:
        /*000c*/ 	.word	0x00000000
        /*0010*/ 	.short	0x0007
        /*0012*/ 	.short	0x0038
        /*0014*/ 	.byte	0x00, 0xf5, 0x21, 0x00


	//----- nvinfo : EIATTR_KPARAM_INFO
	.align		4
.L_9:
        /*0018*/ 	.byte	0x04, 0x17
        /*001a*/ 	.short	(.L_11 - .L_10)
.L_10:
        /*001c*/ 	.word	0x00000000
        /*0020*/ 	.short	0x0006
        /*0022*/ 	.short	0x0030
        /*0024*/ 	.byte	0x00, 0xf5, 0x21, 0x00


	//----- nvinfo : EIATTR_KPARAM_INFO
	.align		4
.L_11:
        /*0028*/ 	.byte	0x04, 0x17
        /*002a*/ 	.short	(.L_13 - .L_12)
.L_12:
        /*002c*/ 	.word	0x00000000
        /*0030*/ 	.short	0x0005
        /*0032*/ 	.short	0x0028
        /*0034*/ 	.byte	0x00, 0xf5, 0x21, 0x00


	//----- nvinfo : EIATTR_KPARAM_INFO
	.align		4
.L_13:
        /*0038*/ 	.byte	0x04, 0x17
        /*003a*/ 	.short	(.L_15 - .L_14)
.L_14:
        /*003c*/ 	.word	0x00000000
        /*0040*/ 	.short	0x0004
        /*0042*/ 	.short	0x0020
        /*0044*/ 	.byte	0x00, 0xf5, 0x21, 0x00


	//----- nvinfo : EIATTR_KPARAM_INFO
	.align		4
.L_15:
        /*0048*/ 	.byte	0x04, 0x17
        /*004a*/ 	.short	(.L_17 - .L_16)
.L_16:
        /*004c*/ 	.word	0x00000000
        /*0050*/ 	.short	0x0003
        /*0052*/ 	.short	0x0018
        /*0054*/ 	.byte	0x00, 0xf5, 0x21, 0x00


	//----- nvinfo : EIATTR_KPARAM_INFO
	.align		4
.L_17:
        /*0058*/ 	.byte	0x04, 0x17
        /*005a*/ 	.short	(.L_19 - .L_18)
.L_18:
        /*005c*/ 	.word	0x00000000
        /*0060*/ 	.short	0x0002
        /*0062*/ 	.short	0x0010
        /*0064*/ 	.byte	0x00, 0xf5, 0x21, 0x00


	//----- nvinfo : EIATTR_KPARAM_INFO
	.align		4
.L_19:
        /*0068*/ 	.byte	0x04, 0x17
        /*006a*/ 	.short	(.L_21 - .L_20)
.L_20:
        /*006c*/ 	.word	0x00000000
        /*0070*/ 	.short	0x0001
        /*0072*/ 	.short	0x0008
        /*0074*/ 	.byte	0x00, 0xf5, 0x21, 0x00


	//----- nvinfo : EIATTR_KPARAM_INFO
	.align		4
.L_21:
        /*0078*/ 	.byte	0x04, 0x17
        /*007a*/ 	.short	(.L_23 - .L_22)
.L_22:
        /*007c*/ 	.word	0x00000000
        /*0080*/ 	.short	0x0000
        /*0082*/ 	.short	0x0000
        /*0084*/ 	.byte	0x00, 0xf5, 0x21, 0x00


	//----- nvinfo : EIATTR_SPARSE_MMA_MASK
	.align		4
.L_23:
        /*0088*/ 	.byte	0x03, 0x50
        /*008a*/ 	.short	0x0000


	//----- nvinfo : EIATTR_MAXREG_COUNT
	.align		4
        /*008c*/ 	.byte	0x03, 0x1b
        /*008e*/ 	.short	0x00ff


	//----- nvinfo : EIATTR_MERCURY_ISA_VERSION
	.align		4
        /*0090*/ 	.byte	0x03, 0x5f
        /*0092*/ 	.short	0x0101


	//----- nvinfo : EIATTR_VRC_CTA_INIT_COUNT
	.align		4
        /*0094*/ 	.byte	0x02, 0x4a
	.zero		1
	.zero		1


	//----- nvinfo : EIATTR_EXIT_INSTR_OFFSETS
	.align		4
        /*0098*/ 	.byte	0x04, 0x1c
        /*009a*/ 	.short	(.L_25 - .L_24)


	//   ....[0]....
.L_24:
        /*009c*/ 	.word	0x00000030


	//   ....[1]....
        /*00a0*/ 	.word	0x00000e30


	//----- nvinfo : EIATTR_CBANK_PARAM_SIZE
	.align		4
.L_25:
        /*00a4*/ 	.byte	0x03, 0x19
        /*00a6*/ 	.short	0x0040


	//----- nvinfo : EIATTR_PARAM_CBANK
	.align		4
        /*00a8*/ 	.byte	0x04, 0x0a
        /*00aa*/ 	.short	(.L_27 - .L_26)
	.align		4
.L_26:
        /*00ac*/ 	.word	index@(.nv.constant0._Z15max_probabilityPiS_PdS0_S0_S_S0_S_)
        /*00b0*/ 	.short	0x0380
        /*00b2*/ 	.short	0x0040


	//----- nvinfo : EIATTR_SW_WAR
	.align		4
.L_27:
        /*00b4*/ 	.byte	0x04, 0x36
        /*00b6*/ 	.short	(.L_29 - .L_28)
.L_28:
        /*00b8*/ 	.word	0x00000008
.L_29:


//--------------------- .nv.callgraph             --------------------------
	.section	.nv.callgraph,"",@"SHT_CUDA_CALLGRAPH"
	.align	4
	.sectionentsize	8
	.align		4
        /*0000*/ 	.word	0x00000000
	.align		4
        /*0004*/ 	.word	0xffffffff
	.align		4
        /*0008*/ 	.word	0x00000000
	.align		4
        /*000c*/ 	.word	0xfffffffe
	.align		4
        /*0010*/ 	.word	0x00000000
	.align		4
        /*0014*/ 	.word	0xfffffffd
	.align		4
        /*0018*/ 	.word	0x00000000
	.align		4
        /*001c*/ 	.word	0xfffffffc


//--------------------- .text._Z15max_probabilityPiS_PdS0_S0_S_S0_S_ --------------------------
	.section	.text._Z15max_probabilityPiS_PdS0_S0_S_S0_S_,"ax",@progbits
	.align	128
        .global         _Z15max_probabilityPiS_PdS0_S0_S_S0_S_
        .type           _Z15max_probabilityPiS_PdS0_S0_S_S0_S_,@function
        .size           _Z15max_probabilityPiS_PdS0_S0_S_S0_S_,(.L_x_6 - _Z15max_probabilityPiS_PdS0_S0_S_S0_S_)
        .other          _Z15max_probabilityPiS_PdS0_S0_S_S0_S_,@"STO_CUDA_ENTRY STV_DEFAULT"
_Z15max_probabilityPiS_PdS0_S0_S_S0_S_:
.text._Z15max_probabilityPiS_PdS0_S0_S_S0_S_:
[----:B------:R-:W-:Y:S01]  /*0000*/  LDC R1, c[0x0][0x37c] ;  /* 0x0000df00ff017b82 */ /* 0x000fe20000000800 */
[----:B------:R-:W0:Y:S02]  /*0010*/  S2R R0, SR_TID.X ;  /* 0x0000000000007919 */ /* 0x000e240000002100 */
[----:B0-----:R-:W-:-:S13]  /*0020*/  ISETP.NE.AND P0, PT, R0, RZ, PT ;  /* 0x000000ff0000720c */ /* 0x001fda0003f05270 */
[----:B------:R-:W-:Y:S05]  /*0030*/  @P0 EXIT ;  /* 0x000000000000094d */ /* 0x000fea0003800000 */
[----:B------:R-:W0:Y:S01]  /*0040*/  LDC.64 R4, c[0x0][0x380] ;  /* 0x0000e000ff047b82 */ /* 0x000e220000000a00 */
[----:B------:R-:W0:Y:S02]  /*0050*/  LDCU.64 UR6, c[0x0][0x358] ;  /* 0x00006b00ff0677ac */ /* 0x000e240008000a00 */
[----:B0-----:R-:W2:Y:S01]  /*0060*/  LDG.E R0, desc[UR6][R4.64] ;  /* 0x0000000604007981 */ /* 0x001ea2000c1e1900 */
[----:B------:R-:W-:Y:S02]  /*0070*/  IMAD.MOV.U32 R29, RZ, RZ, -0x1 ;  /* 0xffffffffff1d7424 */ /* 0x000fe400078e00ff */
[----:B------:R-:W-:Y:S01]  /*0080*/  IMAD.MOV.U32 R22, RZ, RZ, -0x1 ;  /* 0xffffffffff167424 */ /* 0x000fe200078e00ff */
[----:B------:R-:W0:Y:S01]  /*0090*/  S2R R3, SR_CTAID.X ;  /* 0x0000000000037919 */ /* 0x000e220000002500 */
[----:B------:R-:W-:Y:S01]  /*00a0*/  IMAD.MOV.U32 R23, RZ, RZ, -0x100001 ;  /* 0xffefffffff177424 */ /* 0x000fe200078e00ff */
[----:B--2---:R-:W-:-:S13]  /*00b0*/  ISETP.GE.AND P0, PT, R0, 0x1, PT ;  /* 0x000000010000780c */ /* 0x004fda0003f06270 */
[----:B0-----:R-:W-:Y:S05]  /*00c0*/  @!P0 BRA `(.L_x_0) ;  /* 0x0000000c00408947 */ /* 0x001fea0003800000 */
[----:B------:R-:W0:Y:S08]  /*00d0*/  LDC.64 R4, c[0x0][0x388] ;  /* 0x0000e200ff047b82 */ /* 0x000e300000000a00 */
[----:B------:R-:W1:Y:S08]  /*00e0*/  LDC.64 R6, c[0x0][0x3a8] ;  /* 0x0000ea00ff067b82 */ /* 0x000e700000000a00 */
[----:B------:R-:W2:Y:S01]  /*00f0*/  LDC.64 R10, c[0x0][0x398] ;  /* 0x0000e600ff0a7b82 */ /* 0x000ea20000000a00 */
[----:B0-----:R-:W3:Y:S04]  /*0100*/  LDG.E R4, desc[UR6][R4.64] ;  /* 0x0000000604047981 */ /* 0x001ee8000c1e1900 */
[----:B-1----:R-:W3:Y:S01]  /*0110*/  LDG.E R6, desc[UR6][R6.64] ;  /* 0x0000000606067981 */ /* 0x002ee2000c1e1900 */
[----:B------:R-:W-:Y:S01]  /*0120*/  ISETP.GE.U32.AND P0, PT, R0, 0x8, PT ;  /* 0x000000080000780c */ /* 0x000fe20003f06070 */
[----:B------:R-:W-:Y:S01]  /*0130*/  IMAD.MOV.U32 R2, RZ, RZ, RZ ;  /* 0x000000ffff027224 */ /* 0x000fe200078e00ff */
[----:B------:R-:W-:Y:S01]  /*0140*/  MOV R29, 0xffffffff ;  /* 0xffffffff001d7802 */ /* 0x000fe20000000f00 */
[----:B------:R-:W-:Y:S01]  /*0150*/  IMAD.MOV.U32 R22, RZ, RZ, -0x1 ;  /* 0xffffffffff167424 */ /* 0x000fe200078e00ff */
[----:B------:R-:W-:Y:S01]  /*0160*/  MOV R23, 0xffefffff ;  /* 0xffefffff00177802 */ /* 0x000fe20000000f00 */
[----:B---3--:R-:W-:-:S04]  /*0170*/  IMAD R9, R4, R3, R6 ;  /* 0x0000000304097224 */ /* 0x008fc800078e0206 */
[----:B--2---:R-:W-:-:S06]  /*0180*/  IMAD.WIDE R10, R9, 0x8, R10 ;  /* 0x00000008090a7825 */ /* 0x004fcc00078e020a */
[----:B------:R-:W5:Y:S01]  /*0190*/  LDG.E.64 R10, desc[UR6][R10.64] ;  /* 0x000000060a0a7981 */ /* 0x000f62000c1e1b00 */
[----:B------:R-:W-:Y:S05]  /*01a0*/  @!P0 BRA `(.L_x_1) ;  /* 0x0000000400a48947 */ /* 0x000fea0003800000 */
[----:B------:R-:W0:Y:S01]  /*01b0*/  LDCU.64 UR4, c[0x0][0x3a0] ;  /* 0x00007400ff0477ac */ /* 0x000e220008000a00 */
[----:B------:R-:W1:Y:S01]  /*01c0*/  LDC.64 R8, c[0x0][0x390] ;  /* 0x0000e400ff087b82 */ /* 0x000e620000000a00 */
[----:B------:R-:W-:Y:S02]  /*01d0*/  HFMA2 R2, -RZ, RZ, 0, 0 ;  /* 0x00000000ff027431 */ /* 0x000fe400000001ff */
[C-C-:B------:R-:W-:Y:S01]  /*01e0*/  IMAD.IADD R27, R0.reuse, 0x1, R3.reuse ;  /* 0x00000001001b7824 */ /* 0x140fe200078e0203 */
[C---:B------:R-:W-:Y:S01]  /*01f0*/  LEA R4, R0.reuse, R3, 0x1 ;  /* 0x0000000300047211 */ /* 0x040fe200078e08ff */
[C---:B------:R-:W-:Y:S02]  /*0200*/  IMAD.SHL.U32 R5, R0.reuse, 0x8, RZ ;  /* 0x0000000800057824 */ /* 0x040fe400078e00ff */
[C-C-:B------:R-:W-:Y:S02]  /*0210*/  IMAD R6, R0.reuse, 0x3, R3.reuse ;  /* 0x0000000300067824 */ /* 0x140fe400078e0203 */
[----:B------:R-:W-:-:S02]  /*0220*/  IMAD R7, R0, 0x4, R3 ;  /* 0x0000000400077824 */ /* 0x000fc400078e0203 */
[C-C-:B------:R-:W-:Y:S02]  /*0230*/  IMAD R24, R0.reuse, 0x5, R3.reuse ;  /* 0x0000000500187824 */ /* 0x140fe400078e0203 */
[C-C-:B------:R-:W-:Y:S02]  /*0240*/  IMAD R25, R0.reuse, 0x6, R3.reuse ;  /* 0x0000000600197824 */ /* 0x140fe400078e0203 */
[----:B------:R-:W-:Y:S02]  /*0250*/  IMAD R26, R0, 0x7, R3 ;  /* 0x00000007001a7824 */ /* 0x000fe400078e0203 */
[----:B------:R-:W-:Y:S01]  /*0260*/  IMAD.MOV.U32 R29, RZ, RZ, -0x1 ;  /* 0xffffffffff1d7424 */ /* 0x000fe200078e00ff */
[----:B0-----:R-:W-:Y:S01]  /*0270*/  UIADD3 UR4, UP0, UPT, UR4, 0x20, URZ ;  /* 0x0000002004047890 */ /* 0x001fe2000ff1e0ff */
[----:B------:R-:W-:Y:S02]  /*0280*/  IMAD.MOV.U32 R22, RZ, RZ, -0x1 ;  /* 0xffffffffff167424 */ /* 0x000fe400078e00ff */
[----:B------:R-:W-:Y:S01]  /*0290*/  IMAD.MOV.U32 R23, RZ, RZ, -0x100001 ;  /* 0xffefffffff177424 */ /* 0x000fe200078e00ff */
[----:B------:R-:W-:-:S02]  /*02a0*/  UIADD3.X UR5, UPT, UPT, URZ, UR5, URZ, UP0, !UPT ;  /* 0x00000005ff057290 */ /* 0x000fc400087fe4ff */
[----:B------:R-:W-:Y:S01]  /*02b0*/  MOV R14, UR4 ;  /* 0x00000004000e7c02 */ /* 0x000fe20008000f00 */
[----:B-1----:R-:W-:-:S04]  /*02c0*/  IMAD.WIDE.U32 R12, R3, 0x8, R8 ;  /* 0x00000008030c7825 */ /* 0x002fc800078e0008 */
[----:B------:R-:W-:-:S07]  /*02d0*/  IMAD.U32 R15, RZ, RZ, UR5 ;  /* 0x00000005ff0f7e24 */ /* 0x000fce000f8e00ff */
.L_x_2:
[----:B------:R-:W2:Y:S04]  /*02e0*/  LDG.E.64 R16, desc[UR6][R12.64] ;  /* 0x000000060c107981 */ /* 0x000ea8000c1e1b00 */
[----:B------:R-:W2:Y:S01]  /*02f0*/  LDG.E.64 R18, desc[UR6][R14.64+-0x20] ;  /* 0xffffe0060e127981 */ /* 0x000ea2000c1e1b00 */
[----:B------:R-:W-:Y:S01]  /*0300*/  IMAD.WIDE.U32 R20, R27, 0x8, R8 ;  /* 0x000000081b147825 */ /* 0x000fe200078e0008 */
[----:B--2---:R-:W-:-:S04]  /*0310*/  DADD R16, R18, R16 ;  /* 0x0000000012107229 */ /* 0x004fc80000000010 */
[----:B------:R-:W2:Y:S04]  /*0320*/  LDG.E.64 R18, desc[UR6][R20.64] ;  /* 0x0000000614127981 */ /* 0x000ea8000c1e1b00 */
[----:B------:R-:W2:Y:S01]  /*0330*/  LDG.E.64 R20, desc[UR6][R14.64+-0x18] ;  /* 0xffffe8060e147981 */ /* 0x000ea2000c1e1b00 */
[----:B-----5:R-:W-:-:S08]  /*0340*/  DADD R16, R10, R16 ;  /* 0x000000000a107229 */ /* 0x020fd00000000010 */
[----:B------:R-:W-:-:S06]  /*0350*/  DSETP.GT.AND P4, PT, R16, R22, PT ;  /* 0x000000161000722a */ /* 0x000fcc0003f84000 */
[----:B------:R-:W-:Y:S02]  /*0360*/  FSEL R16, R16, R22, P4 ;  /* 0x0000001610107208 */ /* 0x000fe40002000000 */
[----:B------:R-:W-:Y:S01]  /*0370*/  FSEL R17, R17, R23, P4 ;  /* 0x0000001711117208 */ /* 0x000fe20002000000 */
[----:B--2---:R-:W-:Y:S01]  /*0380*/  DADD R18, R20, R18 ;  /* 0x0000000014127229 */ /* 0x004fe20000000012 */
[----:B------:R-:W2:Y:S07]  /*0390*/  LDG.E.64 R20, desc[UR6][R14.64+-0x10] ;  /* 0xfffff0060e147981 */ /* 0x000eae000c1e1b00 */
[----:B------:R-:W-:Y:S01]  /*03a0*/  DADD R22, R10, R18 ;  /* 0x000000000a167229 */ /* 0x000fe20000000012 */
[----:B------:R-:W-:-:S06]  /*03b0*/  IMAD.WIDE.U32 R18, R4, 0x8, R8 ;  /* 0x0000000804127825 */ /* 0x000fcc00078e0008 */
[----:B------:R-:W2:Y:S01]  /*03c0*/  LDG.E.64 R18, desc[UR6][R18.64] ;  /* 0x0000000612127981 */ /* 0x000ea2000c1e1b00 */
[----:B------:R-:W-:-:S06]  /*03d0*/  DSETP.GT.AND P5, PT, R22, R16, PT ;  /* 0x000000101600722a */ /* 0x000fcc0003fa4000 */
[----:B------:R-:W-:Y:S02]  /*03e0*/  FSEL R16, R22, R16, P5 ;  /* 0x0000001016107208 */ /* 0x000fe40002800000 */
[----:B------:R-:W-:Y:S01]  /*03f0*/  FSEL R17, R23, R17, P5 ;  /* 0x0000001117117208 */ /* 0x000fe20002800000 */
[----:B--2---:R-:W-:Y:S01]  /*0400*/  DADD R20, R20, R18 ;  /* 0x0000000014147229 */ /* 0x004fe20000000012 */
[----:B------:R-:W-:-:S07]  /*0410*/  IMAD.WIDE.U32 R18, R6, 0x8, R8 ;  /* 0x0000000806127825 */ /* 0x000fce00078e0008 */
[----:B------:R-:W-:Y:S01]  /*0420*/  DADD R22, R10, R20 ;  /* 0x000000000a167229 */ /* 0x000fe20000000014 */
[----:B------:R-:W2:Y:S04]  /*0430*/  LDG.E.64 R18, desc[UR6][R18.64] ;  /* 0x0000000612127981 */ /* 0x000ea8000c1e1b00 */
[----:B------:R-:W2:Y:S03]  /*0440*/  LDG.E.64 R20, desc[UR6][R14.64+-0x8] ;  /* 0xfffff8060e147981 */ /* 0x000ea6000c1e1b00 */
        /* <DEDUP_REMOVED lines=26> */
[----:B------:R-:W-:Y:S02]  /*05f0*/  FSEL R17, R23, R17, P1 ;  /* 0x0000001117117208 */ /* 0x000fe40000800000 */
[----:B------:R0:W3:Y:S01]  /*0600*/  LDG.E.64 R22, desc[UR6][R14.64+0x18] ;  /* 0x000018060e167981 */ /* 0x0000e2000c1e1b00 */
[----:B--2---:R-:W-:-:S08]  /*0610*/  DADD R20, R20, R18 ;  /* 0x0000000014147229 */ /* 0x004fd00000000012 */
[----:B------:R-:W-:Y:S01]  /*0620*/  DADD R18, R10, R20 ;  /* 0x000000000a127229 */ /* 0x000fe20000000014 */
[----:B------:R-:W-:-:S06]  /*0630*/  IMAD.WIDE.U32 R20, R26, 0x8, R8 ;  /* 0x000000081a147825 */ /* 0x000fcc00078e0008 */
[----:B------:R-:W3:Y:S01]  /*0640*/  LDG.E.64 R20, desc[UR6][R20.64] ;  /* 0x0000000614147981 */ /* 0x000ee2000c1e1b00 */
[----:B------:R-:W-:Y:S01]  /*0650*/  DSETP.GT.AND P0, PT, R18, R16, PT ;  /* 0x000000101200722a */ /* 0x000fe20003f04000 */
[----:B------:R-:W-:-:S05]  /*0660*/  SEL R29, R2, R29, P4 ;  /* 0x0000001d021d7207 */ /* 0x000fca0002000000 */
[----:B------:R-:W-:Y:S02]  /*0670*/  FSEL R16, R18, R16, P0 ;  /* 0x0000001012107208 */ /* 0x000fe40000000000 */
[----:B------:R-:W-:Y:S01]  /*0680*/  FSEL R17, R19, R17, P0 ;  /* 0x0000001113117208 */ /* 0x000fe20000000000 */
[C---:B------:R-:W-:Y:S01]  /*0690*/  @P5 VIADD R29, R2.reuse, 0x1 ;  /* 0x00000001021d5836 */ /* 0x040fe20000000000 */
[C---:B------:R-:W-:Y:S01]  /*06a0*/  @P6 IADD3 R29, PT, PT, R2.reuse, 0x2, RZ ;  /* 0x00000002021d6810 */ /* 0x040fe20007ffe0ff */
[C---:B------:R-:W-:Y:S02]  /*06b0*/  @P3 VIADD R29, R2.reuse, 0x3 ;  /* 0x00000003021d3836 */ /* 0x040fe40000000000 */
[C---:B------:R-:W-:Y:S01]  /*06c0*/  @P2 VIADD R29, R2.reuse, 0x4 ;  /* 0x00000004021d2836 */ /* 0x040fe20000000000 */
[C---:B------:R-:W-:Y:S01]  /*06d0*/  @P1 IADD3 R29, PT, PT, R2.reuse, 0x5, RZ ;  /* 0x00000005021d1810 */ /* 0x040fe20007ffe0ff */
[----:B------:R-:W-:Y:S01]  /*06e0*/  @P0 VIADD R29, R2, 0x6 ;  /* 0x00000006021d0836 */ /* 0x000fe20000000000 */
[----:B0-----:R-:W-:Y:S01]  /*06f0*/  IADD3 R14, P2, PT, R14, 0x40, RZ ;  /* 0x000000400e0e7810 */ /* 0x001fe20007f5e0ff */
[C---:B------:R-:W-:Y:S01]  /*0700*/  IMAD.IADD R27, R5.reuse, 0x1, R27 ;  /* 0x00000001051b7824 */ /* 0x040fe200078e021b */
[C---:B------:R-:W-:Y:S01]  /*0710*/  IADD3 R4, PT, PT, R5.reuse, R4, RZ ;  /* 0x0000000405047210 */ /* 0x040fe20007ffe0ff */
[C---:B------:R-:W-:Y:S01]  /*0720*/  IMAD.IADD R6, R5.reuse, 0x1, R6 ;  /* 0x0000000105067824 */ /* 0x040fe200078e0206 */
[----:B------:R-:W-:Y:S01]  /*0730*/  IADD3 R24, PT, PT, R5, R24, RZ ;  /* 0x0000001805187210 */ /* 0x000fe20007ffe0ff */
[----:B------:R-:W-:-:S02]  /*0740*/  IMAD.X R15, RZ, RZ, R15, P2 ;  /* 0x000000ffff0f7224 */ /* 0x000fc400010e060f */
[C---:B------:R-:W-:Y:S02]  /*0750*/  IMAD.IADD R7, R5.reuse, 0x1, R7 ;  /* 0x0000000105077824 */ /* 0x040fe400078e0207 */
[C---:B------:R-:W-:Y:S02]  /*0760*/  IMAD.IADD R25, R5.reuse, 0x1, R25 ;  /* 0x0000000105197824 */ /* 0x040fe400078e0219 */
[C---:B------:R-:W-:Y:S02]  /*0770*/  IMAD.IADD R26, R5.reuse, 0x1, R26 ;  /* 0x00000001051a7824 */ /* 0x040fe400078e021a */
[----:B------:R-:W-:Y:S01]  /*0780*/  IMAD.WIDE.U32 R12, R5, 0x8, R12 ;  /* 0x00000008050c7825 */ /* 0x000fe200078e000c */
[----:B---3--:R-:W-:-:S08]  /*0790*/  DADD R22, R22, R20 ;  /* 0x0000000016167229 */ /* 0x008fd00000000014 */
[----:B------:R-:W-:-:S08]  /*07a0*/  DADD R22, R10, R22 ;  /* 0x000000000a167229 */ /* 0x000fd00000000016 */
[----:B------:R-:W-:-:S06]  /*07b0*/  DSETP.GT.AND P4, PT, R22, R16, PT ;  /* 0x000000101600722a */ /* 0x000fcc0003f84000 */
[----:B------:R-:W-:Y:S02]  /*07c0*/  FSEL R23, R23, R17, P4 ;  /* 0x0000001117177208 */ /* 0x000fe40002000000 */
[----:B------:R-:W-:-:S06]  /*07d0*/  LOP3.LUT R17, R0, 0x7ffffff8, RZ, 0xc0, !PT ;  /* 0x7ffffff800117812 */ /* 0x000fcc00078ec0ff */
[C---:B------:R-:W-:Y:S01]  /*07e0*/  @P4 IADD3 R29, PT, PT, R2.reuse, 0x7, RZ ;  /* 0x00000007021d4810 */ /* 0x040fe20007ffe0ff */
[----:B------:R-:W-:-:S05]  /*07f0*/  VIADD R2, R2, 0x8 ;  /* 0x0000000802027836 */ /* 0x000fca0000000000 */
[----:B------:R-:W-:Y:S02]  /*0800*/  ISETP.NE.AND P0, PT, R2, R17, PT ;  /* 0x000000110200720c */ /* 0x000fe40003f05270 */
[----:B------:R-:W-:-:S11]  /*0810*/  FSEL R22, R22, R16, P4 ;  /* 0x0000001016167208 */ /* 0x000fd60002000000 */
[----:B------:R-:W-:Y:S05]  /*0820*/  @P0 BRA `(.L_x_2) ;  /* 0xfffffff800ac0947 */ /* 0x000fea000383ffff */
[----:B------:R-:W-:-:S07]  /*0830*/  MOV R2, R17 ;  /* 0x0000001100027202 */ /* 0x000fce0000000f00 */
.L_x_1:
[----:B------:R-:W-:-:S13]  /*0840*/  LOP3.LUT P0, R4, R0, 0x7, RZ, 0xc0, !PT ;  /* 0x0000000700047812 */ /* 0x000fda000780c0ff */
[----:B------:R-:W-:Y:S05]  /*0850*/  @!P0 BRA `(.L_x_0) ;  /* 0x00000004005c8947 */ /* 0x000fea0003800000 */
[----:B------:R-:W-:Y:S02]  /*0860*/  ISETP.GE.U32.AND P0, PT, R4, 0x4, PT ;  /* 0x000000040400780c */ /* 0x000fe40003f06070 */
[----:B------:R-:W-:-:S04]  /*0870*/  LOP3.LUT R26, R0, 0x3, RZ, 0xc0, !PT ;  /* 0x00000003001a7812 */ /* 0x000fc800078ec0ff */
[----:B------:R-:W-:-:S07]  /*0880*/  ISETP.NE.AND P4, PT, R26, RZ, PT ;  /* 0x000000ff1a00720c */ /* 0x000fce0003f85270 */
[----:B------:R-:W-:Y:S06]  /*0890*/  @!P0 BRA `(.L_x_3) ;  /* 0x0000000000a48947 */ /* 0x000fec0003800000 */
[----:B------:R-:W0:Y:S01]  /*08a0*/  LDC.64 R8, c[0x0][0x390] ;  /* 0x0000e400ff087b82 */ /* 0x000e220000000a00 */
[----:B------:R-:W-:-:S07]  /*08b0*/  IMAD R5, R0, R2, R3 ;  /* 0x0000000200057224 */ /* 0x000fce00078e0203 */
[----:B------:R-:W1:Y:S01]  /*08c0*/  LDC.64 R24, c[0x0][0x3a0] ;  /* 0x0000e800ff187b82 */ /* 0x000e620000000a00 */
[----:B0-----:R-:W-:-:S05]  /*08d0*/  IMAD.WIDE R8, R5, 0x8, R8 ;  /* 0x0000000805087825 */ /* 0x001fca00078e0208 */
[----:B------:R-:W2:Y:S01]  /*08e0*/  LDG.E.64 R4, desc[UR6][R8.64] ;  /* 0x0000000608047981 */ /* 0x000ea2000c1e1b00 */
[----:B-1----:R-:W-:-:S05]  /*08f0*/  IMAD.WIDE.U32 R24, R2, 0x8, R24 ;  /* 0x0000000802187825 */ /* 0x002fca00078e0018 */
[----:B------:R-:W2:Y:S01]  /*0900*/  LDG.E.64 R6, desc[UR6][R24.64] ;  /* 0x0000000618067981 */ /* 0x000ea2000c1e1b00 */
[----:B------:R-:W-:-:S03]  /*0910*/  IMAD.WIDE.U32 R14, R0, 0x8, R8 ;  /* 0x00000008000e7825 */ /* 0x000fc600078e0008 */
[----:B------:R-:W3:Y:S04]  /*0920*/  LDG.E.64 R8, desc[UR6][R24.64+0x8] ;  /* 0x0000080618087981 */ /* 0x000ee8000c1e1b00 */
[----:B------:R-:W3:Y:S01]  /*0930*/  LDG.E.64 R12, desc[UR6][R14.64] ;  /* 0x000000060e0c7981 */ /* 0x000ee2000c1e1b00 */
[----:B------:R-:W-:-:S05]  /*0940*/  IMAD.WIDE.U32 R20, R0, 0x8, R14 ;  /* 0x0000000800147825 */ /* 0x000fca00078e000e */
[----:B------:R-:W4:Y:S04]  /*0950*/  LDG.E.64 R16, desc[UR6][R20.64] ;  /* 0x0000000614107981 */ /* 0x000f28000c1e1b00 */
[----:B------:R-:W4:Y:S01]  /*0960*/  LDG.E.64 R14, desc[UR6][R24.64+0x10] ;  /* 0x00001006180e7981 */ /* 0x000f22000c1e1b00 */
[----:B------:R-:W-:-:S03]  /*0970*/  IMAD.WIDE.U32 R18, R0, 0x8, R20 ;  /* 0x0000000800127825 */ /* 0x000fc600078e0014 */
[----:B------:R-:W4:Y:S04]  /*0980*/  LDG.E.64 R20, desc[UR6][R24.64+0x18] ;  /* 0x0000180618147981 */ /* 0x000f28000c1e1b00 */
[----:B------:R-:W4:Y:S01]  /*0990*/  LDG.E.64 R18, desc[UR6][R18.64] ;  /* 0x0000000612127981 */ /* 0x000f22000c1e1b00 */
[----:B--2---:R-:W-:-:S08]  /*09a0*/  DADD R4, R6, R4 ;  /* 0x0000000006047229 */ /* 0x004fd00000000004 */
[----:B-----5:R-:W-:Y:S02]  /*09b0*/  DADD R4, R10, R4 ;  /* 0x000000000a047229 */ /* 0x020fe40000000004 */
[----:B---3--:R-:W-:-:S06]  /*09c0*/  DADD R6, R8, R12 ;  /* 0x0000000008067229 */ /* 0x008fcc000000000c */
[----:B------:R-:W-:Y:S02]  /*09d0*/  DSETP.GT.AND P0, PT, R4, R22, PT ;  /* 0x000000160400722a */ /* 0x000fe40003f04000 */
[----:B------:R-:W-:Y:S02]  /*09e0*/  DADD R6, R10, R6 ;  /* 0x000000000a067229 */ /* 0x000fe40000000006 */
[----:B----4-:R-:W-:Y:S02]  /*09f0*/  DADD R14, R14, R16 ;  /* 0x000000000e0e7229 */ /* 0x010fe40000000010 */
[----:B------:R-:W-:Y:S02]  /*0a00*/  FSEL R4, R4, R22, P0 ;  /* 0x0000001604047208 */ /* 0x000fe40000000000 */
[----:B------:R-:W-:-:S06]  /*0a10*/  FSEL R5, R5, R23, P0 ;  /* 0x0000001705057208 */ /* 0x000fcc0000000000 */
[----:B------:R-:W-:Y:S02]  /*0a20*/  DSETP.GT.AND P1, PT, R6, R4, PT ;  /* 0x000000040600722a */ /* 0x000fe40003f24000 */
[----:B------:R-:W-:Y:S02]  /*0a30*/  DADD R14, R10, R14 ;  /* 0x000000000a0e7229 */ /* 0x000fe4000000000e */
[----:B------:R-:W-:Y:S02]  /*0a40*/  DADD R18, R20, R18 ;  /* 0x0000000014127229 */ /* 0x000fe40000000012 */
[----:B------:R-:W-:Y:S02]  /*0a50*/  FSEL R4, R6, R4, P1 ;  /* 0x0000000406047208 */ /* 0x000fe40000800000 */
[----:B------:R-:W-:-:S06]  /*0a60*/  FSEL R5, R7, R5, P1 ;  /* 0x0000000507057208 */ /* 0x000fcc0000800000 */
[----:B------:R-:W-:Y:S02]  /*0a70*/  DSETP.GT.AND P2, PT, R14, R4, PT ;  /* 0x000000040e00722a */ /* 0x000fe40003f44000 */
[----:B------:R-:W-:-:S04]  /*0a80*/  DADD R18, R10, R18 ;  /* 0x000000000a127229 */ /* 0x000fc80000000012 */
[----:B------:R-:W-:Y:S02]  /*0a90*/  FSEL R4, R14, R4, P2 ;  /* 0x000000040e047208 */ /* 0x000fe40001000000 */
[----:B------:R-:W-:-:S06]  /*0aa0*/  FSEL R5, R15, R5, P2 ;  /* 0x000000050f057208 */ /* 0x000fcc0001000000 */
[----:B------:R-:W-:Y:S01]  /*0ab0*/  DSETP.GT.AND P3, PT, R18, R4, PT ;  /* 0x000000041200722a */ /* 0x000fe20003f64000 */
[C---:B------:R-:W-:Y:S01]  /*0ac0*/  SEL R29, R2.reuse, R29, P0 ;  /* 0x0000001d021d7207 */ /* 0x040fe20000000000 */
[C---:B------:R-:W-:Y:S02]  /*0ad0*/  @P1 VIADD R29, R2.reuse, 0x1 ;  /* 0x00000001021d1836 */ /* 0x040fe40000000000 */
[----:B------:R-:W-:Y:S02]  /*0ae0*/  @P2 VIADD R29, R2, 0x2 ;  /* 0x00000002021d2836 */ /* 0x000fe40000000000 */
[----:B------:R-:W-:Y:S02]  /*0af0*/  FSEL R22, R18, R4, P3 ;  /* 0x0000000412167208 */ /* 0x000fe40001800000 */
[----:B------:R-:W-:-:S06]  /*0b00*/  FSEL R23, R19, R5, P3 ;  /* 0x0000000513177208 */ /* 0x000fcc0001800000 */
[C---:B------:R-:W-:Y:S01]  /*0b10*/  @P3 IADD3 R29, PT, PT, R2.reuse, 0x3, RZ ;  /* 0x00000003021d3810 */ /* 0x040fe20007ffe0ff */
[----:B------:R-:W-:-:S07]  /*0b20*/  VIADD R2, R2, 0x4 ;  /* 0x0000000402027836 */ /* 0x000fce0000000000 */
.L_x_3:
[----:B------:R-:W-:Y:S05]  /*0b30*/  @!P4 BRA `(.L_x_0) ;  /* 0x0000000000a4c947 */ /* 0x000fea0003800000 */
[----:B------:R-:W-:Y:S02]  /*0b40*/  ISETP.NE.AND P0, PT, R26, 0x1, PT ;  /* 0x000000011a00780c */ /* 0x000fe40003f05270 */
[----:B------:R-:W-:-:S04]  /*0b50*/  LOP3.LUT R4, R0, 0x1, RZ, 0xc0, !PT ;  /* 0x0000000100047812 */ /* 0x000fc800078ec0ff */
[----:B------:R-:W-:-:S07]  /*0b60*/  ISETP.NE.U32.AND P1, PT, R4, 0x1, PT ;  /* 0x000000010400780c */ /* 0x000fce0003f25070 */
        /* <DEDUP_REMOVED lines=11> */
[----:B--2---:R-:W-:-:S08]  /*0c20*/  DADD R6, R6, R12 ;  /* 0x0000000006067229 */ /* 0x004fd0000000000c */
[----:B-----5:R-:W-:Y:S02]  /*0c30*/  DADD R6, R10, R6 ;  /* 0x000000000a067229 */ /* 0x020fe40000000006 */
[----:B---3--:R-:W-:-:S06]  /*0c40*/  DADD R14, R14, R16 ;  /* 0x000000000e0e7229 */ /* 0x008fcc0000000010 */
[----:B------:R-:W-:Y:S02]  /*0c50*/  DSETP.GT.AND P0, PT, R6, R22, PT ;  /* 0x000000160600722a */ /* 0x000fe40003f04000 */
[----:B------:R-:W-:-:S04]  /*0c60*/  DADD R14, R10, R14 ;  /* 0x000000000a0e7229 */ /* 0x000fc8000000000e */
[----:B------:R-:W-:Y:S02]  /*0c70*/  FSEL R6, R6, R22, P0 ;  /* 0x0000001606067208 */ /* 0x000fe40000000000 */
[----:B------:R-:W-:-:S06]  /*0c80*/  FSEL R7, R7, R23, P0 ;  /* 0x0000001707077208 */ /* 0x000fcc0000000000 */
[----:B------:R-:W-:Y:S01]  /*0c90*/  DSETP.GT.AND P2, PT, R14, R6, PT ;  /* 0x000000060e00722a */ /* 0x000fe20003f44000 */
[----:B------:R-:W-:-:S05]  /*0ca0*/  SEL R29, R2, R29, P0 ;  /* 0x0000001d021d7207 */ /* 0x000fca0000000000 */
[----:B------:R-:W-:Y:S02]  /*0cb0*/  FSEL R22, R14, R6, P2 ;  /* 0x000000060e167208 */ /* 0x000fe40001000000 */
[----:B------:R-:W-:-:S06]  /*0cc0*/  FSEL R23, R15, R7, P2 ;  /* 0x000000070f177208 */ /* 0x000fcc0001000000 */
[C---:B------:R-:W-:Y:S01]  /*0cd0*/  @P2 VIADD R29, R2.reuse, 0x1 ;  /* 0x00000001021d2836 */ /* 0x040fe20000000000 */
[----:B------:R-:W-:-:S07]  /*0ce0*/  IADD3 R2, PT, PT, R2, 0x2, RZ ;  /* 0x0000000202027810 */ /* 0x000fce0007ffe0ff */
.L_x_4:
[----:B------:R-:W-:Y:S05]  /*0cf0*/  @P1 BRA `(.L_x_0) ;  /* 0x0000000000341947 */ /* 0x000fea0003800000 */
[----:B------:R-:W0:Y:S01]  /*0d00*/  LDC.64 R6, c[0x0][0x390] ;  /* 0x0000e400ff067b82 */ /* 0x000e220000000a00 */
[----:B------:R-:W-:-:S07]  /*0d10*/  IMAD R9, R0, R2, R3 ;  /* 0x0000000200097224 */ /* 0x000fce00078e0203 */
[----:B------:R-:W1:Y:S01]  /*0d20*/  LDC.64 R4, c[0x0][0x3a0] ;  /* 0x0000e800ff047b82 */ /* 0x000e620000000a00 */
[----:B0-----:R-:W-:-:S06]  /*0d30*/  IMAD.WIDE R6, R9, 0x8, R6 ;  /* 0x0000000809067825 */ /* 0x001fcc00078e0206 */
[----:B------:R-:W2:Y:S01]  /*0d40*/  LDG.E.64 R6, desc[UR6][R6.64] ;  /* 0x0000000606067981 */ /* 0x000ea2000c1e1b00 */
[----:B-1----:R-:W-:-:S06]  /*0d50*/  IMAD.WIDE.U32 R4, R2, 0x8, R4 ;  /* 0x0000000802047825 */ /* 0x002fcc00078e0004 */
[----:B------:R-:W2:Y:S02]  /*0d60*/  LDG.E.64 R4, desc[UR6][R4.64] ;  /* 0x0000000604047981 */ /* 0x000ea4000c1e1b00 */
[----:B--2---:R-:W-:-:S08]  /*0d70*/  DADD R8, R4, R6 ;  /* 0x0000000004087229 */ /* 0x004fd00000000006 */
[----:B-----5:R-:W-:-:S08]  /*0d80*/  DADD R8, R10, R8 ;  /* 0x000000000a087229 */ /* 0x020fd00000000008 */
[----:B------:R-:W-:-:S06]  /*0d90*/  DSETP.GT.AND P0, PT, R8, R22, PT ;  /* 0x000000160800722a */ /* 0x000fcc0003f04000 */
[----:B------:R-:W-:Y:S02]  /*0da0*/  FSEL R22, R8, R22, P0 ;  /* 0x0000001608167208 */ /* 0x000fe40000000000 */
[----:B------:R-:W-:Y:S02]  /*0db0*/  FSEL R23, R9, R23, P0 ;  /* 0x0000001709177208 */ /* 0x000fe40000000000 */
[----:B------:R-:W-:-:S07]  /*0dc0*/  SEL R29, R2, R29, P0 ;  /* 0x0000001d021d7207 */ /* 0x000fce0000000000 */
.L_x_0:
[----:B------:R-:W0:Y:S08]  /*0dd0*/  LDC.64 R4, c[0x0][0x3b0] ;  /* 0x0000ec00ff047b82 */ /* 0x000e300000000a00 */
[----:B------:R-:W1:Y:S01]  /*0de0*/  LDC.64 R6, c[0x0][0x3b8] ;  /* 0x0000ee00ff067b82 */ /* 0x000e620000000a00 */
[----:B0-----:R-:W-:-:S05]  /*0df0*/  IMAD.WIDE.U32 R4, R3, 0x8, R4 ;  /* 0x0000000803047825 */ /* 0x001fca00078e0004 */
[----:B------:R-:W-:Y:S01]  /*0e00*/  STG.E.64 desc[UR6][R4.64], R22 ;  /* 0x0000001604007986 */ /* 0x000fe2000c101b06 */
[----:B-1----:R-:W-:-:S05]  /*0e10*/  IMAD.WIDE.U32 R2, R3, 0x4, R6 ;  /* 0x0000000403027825 */ /* 0x002fca00078e0006 */
[----:B------:R-:W-:Y:S01]  /*0e20*/  STG.E desc[UR6][R2.64], R29 ;  /* 0x0000001d02007986 */ /* 0x000fe2000c101906 */
[----:B------:R-:W-:Y:S05]  /*0e30*/  EXIT ;  /* 0x000000000000794d */ /* 0x000fea0003800000 */
.L_x_5:
[----:B------:R-:W-:-:S00]  /*0e40*/  BRA `(.L_x_5) ;  /* 0xfffffffc00fc7947 */ /* 0x000fc0000383ffff */
[----:B------:R-:W-:-:S00]  /*0e50*/  NOP ;  /* 0x0000000000007918 */ /* 0x000fc00000000000 */
        /* <DEDUP_REMOVED lines=10> */
.L_x_6:


//--------------------- .nv.shared.reserved.0     --------------------------
	.section	.nv.shared.reserved.0,"aw",@nobits
	.weak		__nv_reservedSMEM_offset_0_alias
	.size		__nv_reservedSMEM_offset_0_alias, 0, 64
	.other		__nv_reservedSMEM_offset_0_alias,@"STO_CUDA_RESERVED_SHARED STV_DEFAULT"
__nv_reservedSMEM_offset_0_alias:
	.zero		0
	.zero		64


//--------------------- .nv.constant0._Z15max_probabilityPiS_PdS0_S0_S_S0_S_ --------------------------
	.section	.nv.constant0._Z15max_probabilityPiS_PdS0_S0_S_S0_S_,"a",@progbits
	.sectionflags	@""
	.align	4
.nv.constant0._Z15max_probabilityPiS_PdS0_S0_S_S0_S_:
	.zero		960


//--------------------- SYMBOLS --------------------------

	.type		.nv.reservedSmem.offset0,@object
	.size		.nv.reservedSmem.offset0,0x4
